//
// Generated by NVIDIA NVVM Compiler
//
// Compiler Build ID: CL-36424714
// Cuda compilation tools, release 13.0, V13.0.88
// Based on NVVM 20.0.0
//

.version 9.0
.target sm_100
.address_size 64

	// .globl	_Z14add_matrix_GPUPiS_S_mm

.visible .entry _Z14add_matrix_GPUPiS_S_mm(
	.param .u64 .ptr .align 1 _Z14add_matrix_GPUPiS_S_mm_param_0,
	.param .u64 .ptr .align 1 _Z14add_matrix_GPUPiS_S_mm_param_1,
	.param .u64 .ptr .align 1 _Z14add_matrix_GPUPiS_S_mm_param_2,
	.param .u64 _Z14add_matrix_GPUPiS_S_mm_param_3,
	.param .u64 _Z14add_matrix_GPUPiS_S_mm_param_4
)
{
	.reg .pred 	%p<2>;
	.reg .b32 	%r<6>;
	.reg .b64 	%rd<16>;

	ld.param.u64 	%rd2, [_Z14add_matrix_GPUPiS_S_mm_param_0];
	ld.param.u64 	%rd3, [_Z14add_matrix_GPUPiS_S_mm_param_1];
	ld.param.u64 	%rd4, [_Z14add_matrix_GPUPiS_S_mm_param_2];
	ld.param.u64 	%rd6, [_Z14add_matrix_GPUPiS_S_mm_param_3];
	ld.param.u64 	%rd5, [_Z14add_matrix_GPUPiS_S_mm_param_4];
	mov.u32 	%r1, %tid.x;
	cvt.u64.u32 	%rd1, %r1;
	setp.le.u64 	%p1, %rd6, %rd1;
	@%p1 bra 	$L__BB0_2;
	cvta.to.global.u64 	%rd7, %rd2;
	cvta.to.global.u64 	%rd8, %rd3;
	cvta.to.global.u64 	%rd9, %rd4;
	mov.u32 	%r2, %tid.y;
	cvt.u64.u32 	%rd10, %r2;
	mad.lo.s64 	%rd11, %rd5, %rd1, %rd10;
	shl.b64 	%rd12, %rd11, 2;
	add.s64 	%rd13, %rd7, %rd12;
	ld.global.u32 	%r3, [%rd13];
	add.s64 	%rd14, %rd8, %rd12;
	ld.global.u32 	%r4, [%rd14];
	add.s32 	%r5, %r4, %r3;
	add.s64 	%rd15, %rd9, %rd12;
	st.global.u32 	[%rd15], %r5;
$L__BB0_2:
	ret;

}


// ===== COMPILED SASS (sm_100) =====

	.target	sm_100

	.elftype	@"ET_EXEC"


//--------------------- .note.nv.tkinfo           --------------------------
	.section	.note.nv.tkinfo,"",@"SHT_NOTE"
	.sectionflags	@"SHF_NOTE_NV_TKINFO"
	.tkinfo
        /*0018*/ 	.word	0x00000002
        /*0030*/ 	.string	""
        /*0030*/ 	.string	"ptxas"
        /*0030*/ 	.string	"Cuda compilation tools, release 13.0, V13.0.88"
        /*0030*/ 	.string	"Build cuda_13.0.r13.0/compiler.36424714_0"
        /*0030*/ 	.string	"-arch sm_100 -m 64 "



//--------------------- .note.nv.cuinfo           --------------------------
	.section	.note.nv.cuinfo,"",@"SHT_NOTE"
	.sectionflags	@"SHF_NOTE_NV_CUINFO"
        /*0018*/ 	.short	0x0002
        /*001a*/ 	.short	0x0064
        /*001c*/ 	.short	0x0082
	.zero		2


//--------------------- .nv.info                  --------------------------
	.section	.nv.info,"",@"SHT_CUDA_INFO"
	.align	4


	//----- nvinfo : EIATTR_REGCOUNT
	.align		4
        /*0000*/ 	.byte	0x04, 0x2f
        /*0002*/ 	.short	(.L_1 - .L_0)
	.align		4
.L_0:
        /*0004*/ 	.word	index@(_Z14add_matrix_GPUPiS_S_mm)
        /*0008*/ 	.word	0x0000000c


	//----- nvinfo : EIATTR_FRAME_SIZE
	.align		4
.L_1:
        /*000c*/ 	.byte	0x04, 0x11
        /*000e*/ 	.short	(.L_3 - .L_2)
	.align		4
.L_2:
        /*0010*/ 	.word	index@(_Z14add_matrix_GPUPiS_S_mm)
        /*0014*/ 	.word	0x00000000


	//----- nvinfo : EIATTR_MIN_STACK_SIZE
	.align		4
.L_3:
        /*0018*/ 	.byte	0x04, 0x12
        /*001a*/ 	.short	(.L_5 - .L_4)
	.align		4
.L_4:
        /*001c*/ 	.word	index@(_Z14add_matrix_GPUPiS_S_mm)
        /*0020*/ 	.word	0x00000000
.L_5:


//--------------------- .nv.compat                --------------------------
	.section	.nv.compat,"",@"SHT_CUDA_COMPAT_INFO"
	.align	4
        /*0000*/ 	.byte	0x02, 0x09, 0x00, 0x00, 0x02, 0x02, 0x01, 0x00, 0x02, 0x05, 0x05, 0x00, 0x03, 0x07, 0x01, 0x01
        /*0010*/ 	.byte	0x02, 0x03, 0x00, 0x00, 0x02, 0x06, 0x01, 0x00, 0x04, 0x0b, 0x08, 0x00, 0x09, 0x00, 0x00, 0x00
        /*0020*/ 	.byte	0x00, 0x00, 0x00, 0x00


//--------------------- .nv.info._Z14add_matrix_GPUPiS_S_mm --------------------------
	.section	.nv.info._Z14add_matrix_GPUPiS_S_mm,"",@"SHT_CUDA_INFO"
	.sectionflags	@""
	.align	4


	//----- nvinfo : EIATTR_CUDA_API_VERSION
	.align		4
        /*0000*/ 	.byte	0x04, 0x37
        /*0002*/ 	.short	(.L_7 - .L_6)
.L_6:
        /*0004*/ 	.word	0x00000082


	//----- nvinfo : EIATTR_KPARAM_INFO
	.align		4
.L_7:
        /*0008*/ 	.byte	0x04, 0x17
        /*000a*/ 	.short	(.L_9 - .L_8)
.L_8:
        /*000c*/ 	.word	0x00000000
        /*0010*/ 	.short	0x0004
        /*0012*/ 	.short	0x0020
        /*0014*/ 	.byte	0x00, 0xf0, 0x21, 0x00


	//----- nvinfo : EIATTR_KPARAM_INFO
	.align		4
.L_9:
        /*0018*/ 	.byte	0x04, 0x17
        /*001a*/ 	.short	(.L_11 - .L_10)
.L_10:
        /*001c*/ 	.word	0x00000000
        /*0020*/ 	.short	0x0003
        /*0022*/ 	.short	0x0018
        /*0024*/ 	.byte	0x00, 0xf0, 0x21, 0x00


	//----- nvinfo : EIATTR_KPARAM_INFO
	.align		4
.L_11:
        /*0028*/ 	.byte	0x04, 0x17
        /*002a*/ 	.short	(.L_13 - .L_12)
.L_12:
        /*002c*/ 	.word	0x00000000
        /*0030*/ 	.short	0x0002
        /*0032*/ 	.short	0x0010
        /*0034*/ 	.byte	0x00, 0xf5, 0x21, 0x00


	//----- nvinfo : EIATTR_KPARAM_INFO
	.align		4
.L_13:
        /*0038*/ 	.byte	0x04, 0x17
        /*003a*/ 	.short	(.L_15 - .L_14)
.L_14:
        /*003c*/ 	.word	0x00000000
        /*0040*/ 	.short	0x0001
        /*0042*/ 	.short	0x0008
        /*0044*/ 	.byte	0x00, 0xf5, 0x21, 0x00


	//----- nvinfo : EIATTR_KPARAM_INFO
	.align		4
.L_15:
        /*0048*/ 	.byte	0x04, 0x17
        /*004a*/ 	.short	(.L_17 - .L_16)
.L_16:
        /*004c*/ 	.word	0x00000000
        /*0050*/ 	.short	0x0000
        /*0052*/ 	.short	0x0000
        /*0054*/ 	.byte	0x00, 0xf5, 0x21, 0x00


	//----- nvinfo : EIATTR_SPARSE_MMA_MASK
	.align		4
.L_17:
        /*0058*/ 	.byte	0x03, 0x50
        /*005a*/ 	.short	0x0000


	//----- nvinfo : EIATTR_MAXREG_COUNT
	.align		4
        /*005c*/ 	.byte	0x03, 0x1b
        /*005e*/ 	.short	0x00ff


	//----- nvinfo : EIATTR_MERCURY_ISA_VERSION
	.align		4
        /*0060*/ 	.byte	0x03, 0x5f
        /*0062*/ 	.short	0x0101


	//----- nvinfo : EIATTR_VRC_CTA_INIT_COUNT
	.align		4
        /*0064*/ 	.byte	0x02, 0x4a
	.zero		1
	.zero		1


	//----- nvinfo : EIATTR_EXIT_INSTR_OFFSETS
	.align		4
        /*0068*/ 	.byte	0x04, 0x1c
        /*006a*/ 	.short	(.L_19 - .L_18)


	//   ....[0]....
.L_18:
        /*006c*/ 	.word	0x00000050


	//   ....[1]....
        /*0070*/ 	.word	0x000001a0


	//----- nvinfo : EIATTR_CBANK_PARAM_SIZE
	.align		4
.L_19:
        /*0074*/ 	.byte	0x03, 0x19
        /*0076*/ 	.short	0x0028


	//----- nvinfo : EIATTR_PARAM_CBANK
	.align		4
        /*0078*/ 	.byte	0x04, 0x0a
        /*007a*/ 	.short	(.L_21 - .L_20)
	.align		4
.L_20:
        /*007c*/ 	.word	index@(.nv.constant0._Z14add_matrix_GPUPiS_S_mm)
        /*0080*/ 	.short	0x0380
        /*0082*/ 	.short	0x0028


	//----- nvinfo : EIATTR_SW_WAR
	.align		4
.L_21:
        /*0084*/ 	.byte	0x04, 0x36
        /*0086*/ 	.short	(.L_23 - .L_22)
.L_22:
        /*0088*/ 	.word	0x00000008
.L_23:


//--------------------- .nv.callgraph             --------------------------
	.section	.nv.callgraph,"",@"SHT_CUDA_CALLGRAPH"
	.align	4
	.sectionentsize	8
	.align		4
        /*0000*/ 	.word	0x00000000
	.align		4
        /*0004*/ 	.word	0xffffffff
	.align		4
        /*0008*/ 	.word	0x00000000
	.align		4
        /*000c*/ 	.word	0xfffffffe
	.align		4
        /*0010*/ 	.word	0x00000000
	.align		4
        /*0014*/ 	.word	0xfffffffd
	.align		4
        /*0018*/ 	.word	0x00000000
	.align		4
        /*001c*/ 	.word	0xfffffffc


//--------------------- .text._Z14add_matrix_GPUPiS_S_mm --------------------------
	.section	.text._Z14add_matrix_GPUPiS_S_mm,"ax",@progbits
	.align	128
        .global         _Z14add_matrix_GPUPiS_S_mm
        .type           _Z14add_matrix_GPUPiS_S_mm,@function
        .size           _Z14add_matrix_GPUPiS_S_mm,(.L_x_1 - _Z14add_matrix_GPUPiS_S_mm)
        .other          _Z14add_matrix_GPUPiS_S_mm,@"STO_CUDA_ENTRY STV_DEFAULT"
_Z14add_matrix_GPUPiS_S_mm:
.text._Z14add_matrix_GPUPiS_S_mm:
[----:B------:R-:W-:Y:S01]  /*0000*/  LDC R1, c[0x0][0x37c] ;  /* 0x0000df00ff017b82 */ /* 0x000fe20000000800 */
[----:B------:R-:W0:Y:S01]  /*0010*/  S2R R5, SR_TID.X ;  /* 0x0000000000057919 */ /* 0x000e220000002100 */
[----:B------:R-:W0:Y:S02]  /*0020*/  LDCU.64 UR4, c[0x0][0x398] ;  /* 0x00007300ff0477ac */ /* 0x000e240008000a00 */
[----:B0-----:R-:W-:-:S04]  /*0030*/  ISETP.GE.U32.AND P0, PT, R5, UR4, PT ;  /* 0x0000000405007c0c */ /* 0x001fc8000bf06070 */
[----:B------:R-:W-:-:S13]  /*0040*/  ISETP.GE.U32.AND.EX P0, PT, RZ, UR5, PT, P0 ;  /* 0x00000005ff007c0c */ /* 0x000fda000bf06100 */
[----:B------:R-:W-:Y:S05]  /*0050*/  @P0 EXIT ;  /* 0x000000000000094d */ /* 0x000fea0003800000 */
[----:B------:R-:W0:Y:S01]  /*0060*/  S2R R2, SR_TID.Y ;  /* 0x0000000000027919 */ /* 0x000e220000002200 */
[----:B------:R-:W0:Y:S01]  /*0070*/  LDCU.64 UR6, c[0x0][0x3a0] ;  /* 0x00007400ff0677ac */ /* 0x000e220008000a00 */
[----:B------:R-:W-:Y:S01]  /*0080*/  IMAD.MOV.U32 R3, RZ, RZ, RZ ;  /* 0x000000ffff037224 */ /* 0x000fe200078e00ff */
[----:B------:R-:W1:Y:S01]  /*0090*/  LDCU.128 UR8, c[0x0][0x380] ;  /* 0x00007000ff0877ac */ /* 0x000e620008000c00 */
[----:B------:R-:W2:Y:S01]  /*00a0*/  LDCU.64 UR4, c[0x0][0x358] ;  /* 0x00006b00ff0477ac */ /* 0x000ea20008000a00 */
[----:B0-----:R-:W-:-:S04]  /*00b0*/  IMAD.WIDE.U32 R2, R5, UR6, R2 ;  /* 0x0000000605027c25 */ /* 0x001fc8000f8e0002 */
[----:B------:R-:W-:Y:S01]  /*00c0*/  IMAD R5, R5, UR7, R3 ;  /* 0x0000000705057c24 */ /* 0x000fe2000f8e0203 */
[----:B------:R-:W0:Y:S01]  /*00d0*/  LDCU.64 UR6, c[0x0][0x390] ;  /* 0x00007200ff0677ac */ /* 0x000e220008000a00 */
[----:B------:R-:W-:-:S03]  /*00e0*/  IMAD.SHL.U32 R6, R2, 0x4, RZ ;  /* 0x0000000402067824 */ /* 0x000fc600078e00ff */
[----:B------:R-:W-:Y:S02]  /*00f0*/  SHF.L.U64.HI R0, R2, 0x2, R5 ;  /* 0x0000000202007819 */ /* 0x000fe40000010205 */
[C---:B-1----:R-:W-:Y:S02]  /*0100*/  IADD3 R4, P1, PT, R6.reuse, UR10, RZ ;  /* 0x0000000a06047c10 */ /* 0x042fe4000ff3e0ff */
[----:B------:R-:W-:Y:S02]  /*0110*/  IADD3 R2, P0, PT, R6, UR8, RZ ;  /* 0x0000000806027c10 */ /* 0x000fe4000ff1e0ff */
[C---:B------:R-:W-:Y:S02]  /*0120*/  IADD3.X R5, PT, PT, R0.reuse, UR11, RZ, P1, !PT ;  /* 0x0000000b00057c10 */ /* 0x040fe40008ffe4ff */
[----:B------:R-:W-:-:S04]  /*0130*/  IADD3.X R3, PT, PT, R0, UR9, RZ, P0, !PT ;  /* 0x0000000900037c10 */ /* 0x000fc800087fe4ff */
[----:B--2---:R-:W2:Y:S04]  /*0140*/  LDG.E R5, desc[UR4][R4.64] ;  /* 0x0000000404057981 */ /* 0x004ea8000c1e1900 */
[----:B------:R-:W2:Y:S01]  /*0150*/  LDG.E R2, desc[UR4][R2.64] ;  /* 0x0000000402027981 */ /* 0x000ea2000c1e1900 */
[----:B0-----:R-:W-:-:S04]  /*0160*/  IADD3 R6, P0, PT, R6, UR6, RZ ;  /* 0x0000000606067c10 */ /* 0x001fc8000ff1e0ff */
[----:B------:R-:W-:Y:S01]  /*0170*/  IADD3.X R7, PT, PT, R0, UR7, RZ, P0, !PT ;  /* 0x0000000700077c10 */ /* 0x000fe200087fe4ff */
[----:B--2---:R-:W-:-:S05]  /*0180*/  IMAD.IADD R9, R2, 0x1, R5 ;  /* 0x0000000102097824 */ /* 0x004fca00078e0205 */
[----:B------:R-:W-:Y:S01]  /*0190*/  STG.E desc[UR4][R6.64], R9 ;  /* 0x0000000906007986 */ /* 0x000fe2000c101904 */
[----:B------:R-:W-:Y:S05]  /*01a0*/  EXIT ;  /* 0x000000000000794d */ /* 0x000fea0003800000 */
.L_x_0:
[----:B------:R-:W-:-:S00]  /*01b0*/  BRA `(.L_x_0) ;  /* 0xfffffffc00fc7947 */ /* 0x000fc0000383ffff */
[----:B------:R-:W-:-:S00]  /*01c0*/  NOP ;  /* 0x0000000000007918 */ /* 0x000fc00000000000 */
        /* <DEDUP_REMOVED lines=11> */
.L_x_1:


//--------------------- .nv.shared.reserved.0     --------------------------
	.section	.nv.shared.reserved.0,"aw",@nobits
	.weak		__nv_reservedSMEM_offset_0_alias
	.size		__nv_reservedSMEM_offset_0_alias, 0, 64
	.other		__nv_reservedSMEM_offset_0_alias,@"STO_CUDA_RESERVED_SHARED STV_DEFAULT"
__nv_reservedSMEM_offset_0_alias:
	.zero		0
	.zero		64


//--------------------- .nv.constant0._Z14add_matrix_GPUPiS_S_mm --------------------------
	.section	.nv.constant0._Z14add_matrix_GPUPiS_S_mm,"a",@progbits
	.sectionflags	@""
	.align	4
.nv.constant0._Z14add_matrix_GPUPiS_S_mm:
	.zero		936


//--------------------- SYMBOLS --------------------------

	.type		.nv.reservedSmem.offset0,@object
	.size		.nv.reservedSmem.offset0,0x4
